	.headerflags	@"EF_CUDA_TEXMODE_UNIFIED EF_CUDA_64BIT_ADDRESS EF_CUDA_ACCELERATORS EF_CUDA_SM90 EF_CUDA_VIRTUAL_SM(EF_CUDA_SM90)"
	.elftype	@"ET_EXEC"


//--------------------- .nv.info                  --------------------------
	.section	.nv.info,"",@"SHT_CUDA_INFO"
	.align	4


	//----- nvinfo : EIATTR_REGCOUNT
	.align		4
        /*0000*/ 	.byte	0x04, 0x2f
        /*0002*/ 	.short	(.L_1 - .L_0)
	.align		4
.L_0:
        /*0004*/ 	.word	index@(triton_poi_fused_mul_relu_0)
        /*0008*/ 	.word	0x0000000a


	//----- nvinfo : EIATTR_MIN_STACK_SIZE
	.align		4
.L_1:
        /*000c*/ 	.byte	0x04, 0x12
        /*000e*/ 	.short	(.L_3 - .L_2)
	.align		4
.L_2:
        /*0010*/ 	.word	index@(triton_poi_fused_mul_relu_0)
        /*0014*/ 	.word	0x00000000


	//----- nvinfo : EIATTR_FRAME_SIZE
	.align		4
.L_3:
        /*0018*/ 	.byte	0x04, 0x11
        /*001a*/ 	.short	(.L_5 - .L_4)
	.align		4
.L_4:
        /*001c*/ 	.word	index@(triton_poi_fused_mul_relu_0)
        /*0020*/ 	.word	0x00000000


	//----- nvinfo : EIATTR_MIN_STACK_SIZE
	.align		4
.L_5:
        /*0024*/ 	.byte	0x04, 0x12
        /*0026*/ 	.short	(.L_7 - .L_6)
	.align		4
.L_6:
        /*0028*/ 	.word	index@(triton_poi_fused_mul_relu_0)
        /*002c*/ 	.word	0x00000000
.L_7:


//--------------------- .nv.info.triton_poi_fused_mul_relu_0 --------------------------
	.section	.nv.info.triton_poi_fused_mul_relu_0,"",@"SHT_CUDA_INFO"
	.sectionflags	@""
	.align	4


	//----- nvinfo : EIATTR_CUDA_API_VERSION
	.align		4
        /*0000*/ 	.byte	0x04, 0x37
        /*0002*/ 	.short	(.L_9 - .L_8)
.L_8:
        /*0004*/ 	.word	0x0000007c


	//----- nvinfo : EIATTR_KPARAM_INFO
	.align		4
.L_9:
        /*0008*/ 	.byte	0x04, 0x17
        /*000a*/ 	.short	(.L_11 - .L_10)
.L_10:
        /*000c*/ 	.word	0x00000000
        /*0010*/ 	.short	0x0002
        /*0012*/ 	.short	0x0010
        /*0014*/ 	.byte	0x00, 0xf0, 0x11, 0x00


	//----- nvinfo : EIATTR_KPARAM_INFO
	.align		4
.L_11:
        /*0018*/ 	.byte	0x04, 0x17
        /*001a*/ 	.short	(.L_13 - .L_12)
.L_12:
        /*001c*/ 	.word	0x00000000
        /*0020*/ 	.short	0x0001
        /*0022*/ 	.short	0x0008
        /*0024*/ 	.byte	0x00, 0xf4, 0x21, 0x00


	//----- nvinfo : EIATTR_KPARAM_INFO
	.align		4
.L_13:
        /*0028*/ 	.byte	0x04, 0x17
        /*002a*/ 	.short	(.L_15 - .L_14)
.L_14:
        /*002c*/ 	.word	0x00000000
        /*0030*/ 	.short	0x0000
        /*0032*/ 	.short	0x0000
        /*0034*/ 	.byte	0x00, 0xf4, 0x21, 0x00


	//----- nvinfo : EIATTR_SPARSE_MMA_MASK
	.align		4
.L_15:
        /*0038*/ 	.byte	0x03, 0x50
        /*003a*/ 	.short	0x0000


	//----- nvinfo : EIATTR_MAXREG_COUNT
	.align		4
        /*003c*/ 	.byte	0x03, 0x1b
        /*003e*/ 	.short	0x00ff


	//----- nvinfo : EIATTR_EXIT_INSTR_OFFSETS
	.align		4
        /*0040*/ 	.byte	0x04, 0x1c
        /*0042*/ 	.short	(.L_17 - .L_16)


	//   ....[0]....
.L_16:
        /*0044*/ 	.word	0x00000130


	//   ....[1]....
        /*0048*/ 	.word	0x00000150


	//----- nvinfo : EIATTR_REQNTID
	.align		4
.L_17:
        /*004c*/ 	.byte	0x04, 0x10
        /*004e*/ 	.short	(.L_19 - .L_18)
.L_18:
        /*0050*/ 	.word	0x00000080
        /*0054*/ 	.word	0x00000001
        /*0058*/ 	.word	0x00000001


	//----- nvinfo : EIATTR_CRS_STACK_SIZE
	.align		4
.L_19:
        /*005c*/ 	.byte	0x04, 0x1e
        /*005e*/ 	.short	(.L_21 - .L_20)
.L_20:
        /*0060*/ 	.word	0x00000000


	//----- nvinfo : EIATTR_CBANK_PARAM_SIZE
	.align		4
.L_21:
        /*0064*/ 	.byte	0x03, 0x19
        /*0066*/ 	.short	0x0014


	//----- nvinfo : EIATTR_PARAM_CBANK
	.align		4
        /*0068*/ 	.byte	0x04, 0x0a
        /*006a*/ 	.short	(.L_23 - .L_22)
	.align		4
.L_22:
        /*006c*/ 	.word	index@(.nv.constant0.triton_poi_fused_mul_relu_0)
        /*0070*/ 	.short	0x0210
        /*0072*/ 	.short	0x0014


	//----- nvinfo : EIATTR_SW_WAR
	.align		4
.L_23:
        /*0074*/ 	.byte	0x04, 0x36
        /*0076*/ 	.short	(.L_25 - .L_24)
.L_24:
        /*0078*/ 	.word	0x00000008
.L_25:


//--------------------- .nv.callgraph             --------------------------
	.section	.nv.callgraph,"",@"SHT_CUDA_CALLGRAPH"
	.align	4
	.sectionentsize	8
	.align		4
        /*0000*/ 	.word	0x00000000
	.align		4
        /*0004*/ 	.word	0xffffffff
	.align		4
        /*0008*/ 	.word	0x00000000
	.align		4
        /*000c*/ 	.word	0xfffffffe
	.align		4
        /*0010*/ 	.word	0x00000000
	.align		4
        /*0014*/ 	.word	0xfffffffd
	.align		4
        /*0018*/ 	.word	0x00000000
	.align		4
        /*001c*/ 	.word	0xfffffffc


//--------------------- .text.triton_poi_fused_mul_relu_0 --------------------------
	.section	.text.triton_poi_fused_mul_relu_0,"ax",@progbits
	.align	128
        .global         triton_poi_fused_mul_relu_0
        .type           triton_poi_fused_mul_relu_0,@function
        .size           triton_poi_fused_mul_relu_0,(.L_x_3 - triton_poi_fused_mul_relu_0)
        .other          triton_poi_fused_mul_relu_0,@"STO_CUDA_ENTRY STV_DEFAULT"
triton_poi_fused_mul_relu_0:
.text.triton_poi_fused_mul_relu_0:
[----:B------:R-:W0:Y:S02]  /*0000*/  LDC R1, c[0x0][0x28] ;  /* 0x00000a00ff017b82 */ /* 0x000e240000000800 */
[----:B------:R-:W1:Y:S01]  /*0010*/  S2R R0, SR_TID.X ;  /* 0x0000000000007919 */ /* 0x000e620000002100 */
[----:B------:R-:W2:Y:S01]  /*0020*/  LDC.64 R4, c[0x0][0x218] ;  /* 0x00008600ff047b82 */ /* 0x000ea20000000a00 */
[----:B------:R-:W-:Y:S01]  /*0030*/  ULDC.64 UR4, c[0x0][0x208] ;  /* 0x0000820000047ab9 */ /* 0x000fe20000000a00 */
[----:B------:R-:W-:Y:S01]  /*0040*/  BSSY B0, `(.L_x_0) ;  /* 0x000000a000007945 */ /* 0x000fe20003800000 */
[----:B------:R-:W3:Y:S01]  /*0050*/  S2R R7, SR_CTAID.X ;  /* 0x0000000000077919 */ /* 0x000ee20000002500 */
[----:B------:R-:W-:Y:S01]  /*0060*/  HFMA2.MMA R2, -RZ, RZ, 0, 0 ;  /* 0x00000000ff027435 */ /* 0x000fe200000001ff */
[----:B-1----:R-:W-:-:S05]  /*0070*/  LOP3.LUT R0, R0, 0x7f, RZ, 0xc0, !PT ;  /* 0x0000007f00007812 */ /* 0x002fca00078ec0ff */
[----:B---3--:R-:W-:-:S05]  /*0080*/  IMAD R7, R7, 0x80, R0 ;  /* 0x0000008007077824 */ /* 0x008fca00078e0200 */
[----:B------:R-:W-:-:S13]  /*0090*/  ISETP.GE.AND P1, PT, R7, 0x100, PT ;  /* 0x000001000700780c */ /* 0x000fda0003f26270 */
[----:B--2---:R-:W-:Y:S05]  /*00a0*/  @P1 BRA `(.L_x_1) ;  /* 0x00000000000c1947 */ /* 0x004fea0003800000 */
[----:B------:R-:W1:Y:S02]  /*00b0*/  LDC.64 R2, c[0x0][0x210] ;  /* 0x00008400ff027b82 */ /* 0x000e640000000a00 */
[----:B-1----:R-:W-:-:S06]  /*00c0*/  IMAD.WIDE R2, R7, 0x4, R2 ;  /* 0x0000000407027825 */ /* 0x002fcc00078e0202 */
[----:B------:R1:W5:Y:S02]  /*00d0*/  LDG.E R2, desc[UR4][R2.64] ;  /* 0x0000000402027981 */ /* 0x000364000c1e1900 */
.L_x_1:
[----:B------:R-:W-:Y:S05]  /*00e0*/  BSYNC B0 ;  /* 0x0000000000007941 */ /* 0x000fea0003800000 */
.L_x_0:
[----:B-----5:R-:W-:-:S04]  /*00f0*/  FSETP.GEU.AND P0, PT, R2, RZ, PT ;  /* 0x000000ff0200720b */ /* 0x020fc80003f0e000 */
[----:B------:R-:W-:Y:S01]  /*0100*/  FSEL R0, R2, RZ, P0 ;  /* 0x000000ff02007208 */ /* 0x000fe20000000000 */
[----:B-1----:R-:W-:-:S04]  /*0110*/  IMAD.WIDE R2, R7, 0x4, R4 ;  /* 0x0000000407027825 */ /* 0x002fc800078e0204 */
[----:B------:R-:W-:Y:S01]  /*0120*/  FMUL R5, R0, R0 ;  /* 0x0000000000057220 */ /* 0x000fe20000400000 */
[----:B------:R-:W-:Y:S06]  /*0130*/  @P1 EXIT ;  /* 0x000000000000194d */ /* 0x000fec0003800000 */
[----:B------:R-:W-:Y:S01]  /*0140*/  STG.E desc[UR4][R2.64], R5 ;  /* 0x0000000502007986 */ /* 0x000fe2000c101904 */
[----:B------:R-:W-:Y:S05]  /*0150*/  EXIT ;  /* 0x000000000000794d */ /* 0x000fea0003800000 */
.L_x_2:
[----:B------:R-:W-:-:S00]  /*0160*/  BRA `(.L_x_2) ;  /* 0xfffffffc00fc7947 */ /* 0x000fc0000383ffff */
[----:B------:R-:W-:-:S00]  /*0170*/  NOP ;  /* 0x0000000000007918 */ /* 0x000fc00000000000 */
        /* <DEDUP_REMOVED lines=8> */
.L_x_3:


//--------------------- .nv.constant0.triton_poi_fused_mul_relu_0 --------------------------
	.section	.nv.constant0.triton_poi_fused_mul_relu_0,"a",@progbits
	.sectionflags	@""
	.align	4
.nv.constant0.triton_poi_fused_mul_relu_0:
	.zero		548
